//
// Generated by NVIDIA NVVM Compiler
//
// Compiler Build ID: CL-36424714
// Cuda compilation tools, release 13.0, V13.0.88
// Based on NVVM 20.0.0
//

.version 9.0
.target sm_100
.address_size 64

	// .globl	_Z13render_kernelP8EncodingP5Colorb

.visible .entry _Z13render_kernelP8EncodingP5Colorb(
	.param .u64 .ptr .align 1 _Z13render_kernelP8EncodingP5Colorb_param_0,
	.param .u64 .ptr .align 1 _Z13render_kernelP8EncodingP5Colorb_param_1,
	.param .u8 _Z13render_kernelP8EncodingP5Colorb_param_2
)
{
	.reg .pred 	%p<53>;
	.reg .b16 	%rs<55>;
	.reg .b32 	%r<72>;
	.reg .b32 	%f<89>;
	.reg .b64 	%rd<31>;

	ld.param.u64 	%rd15, [_Z13render_kernelP8EncodingP5Colorb_param_0];
	ld.param.u64 	%rd14, [_Z13render_kernelP8EncodingP5Colorb_param_1];
	cvta.to.global.u64 	%rd1, %rd15;
	mov.u32 	%r15, %ntid.x;
	mov.u32 	%r16, %ctaid.x;
	mov.u32 	%r17, %tid.x;
	mad.lo.s32 	%r1, %r15, %r16, %r17;
	ld.global.u32 	%r2, [%rd1+12];
	ld.global.u32 	%r18, [%rd1+16];
	mul.lo.s32 	%r19, %r18, %r2;
	setp.ge.u32 	%p1, %r1, %r19;
	@%p1 bra 	$L__BB0_34;
	div.u32 	%r20, %r1, %r2;
	mul.lo.s32 	%r21, %r20, %r2;
	sub.s32 	%r22, %r1, %r21;
	cvt.rn.f32.u32 	%f1, %r22;
	cvt.rn.f32.u32 	%f2, %r20;
	ld.global.u32 	%r67, [%rd1+8];
	setp.eq.s32 	%p2, %r67, 0;
	@%p2 bra 	$L__BB0_34;
	cvta.to.global.u64 	%rd16, %rd14;
	mul.wide.s32 	%rd17, %r1, 3;
	add.s64 	%rd2, %rd16, %rd17;
	mov.b32 	%r68, 0;
$L__BB0_3:
	ld.global.u64 	%rd18, [%rd1];
	cvta.to.global.u64 	%rd19, %rd18;
	mul.wide.u32 	%rd20, %r68, 32;
	add.s64 	%rd3, %rd19, %rd20;
	ld.global.u64 	%rd21, [%rd3];
	cvta.to.global.u64 	%rd4, %rd21;
	ld.global.u32 	%r6, [%rd3+8];
	ld.global.u32 	%r24, [%rd3+12];
	bfe.u32 	%r25, %r24, 24, 8;
	cvt.u16.u32 	%rs1, %r25;
	bfe.u32 	%r26, %r24, 16, 8;
	cvt.u16.u32 	%rs2, %r26;
	bfe.u32 	%r27, %r24, 8, 8;
	cvt.u16.u32 	%rs3, %r27;
	bfe.u32 	%r28, %r24, 0, 8;
	cvt.u16.u32 	%rs4, %r28;
	setp.eq.s32 	%p3, %r6, 0;
	@%p3 bra 	$L__BB0_33;
	ld.global.v2.f32 	{%f4, %f3}, [%rd3+16];
	ld.global.f32 	%f5, [%rd3+24];
	and.b32  	%r7, %r6, 3;
	setp.lt.u32 	%p4, %r6, 4;
	mov.b16 	%rs47, 0;
	mov.b32 	%r70, 0;
	@%p4 bra 	$L__BB0_19;
	and.b32  	%r70, %r6, -4;
	mov.b16 	%rs47, 0;
	mov.b32 	%r69, 0;
$L__BB0_6:
	mul.wide.u32 	%rd22, %r69, 8;
	add.s64 	%rd5, %rd4, %rd22;
	ld.global.f32 	%f6, [%rd5+4];
	add.s32 	%r31, %r69, 1;
	setp.eq.s32 	%p5, %r31, %r6;
	selp.b32 	%r32, 0, %r31, %p5;
	mul.wide.u32 	%rd23, %r32, 8;
	add.s64 	%rd6, %rd4, %rd23;
	ld.global.f32 	%f7, [%rd6+4];
	setp.gt.f32 	%p6, %f6, %f2;
	setp.leu.f32 	%p7, %f7, %f2;
	xor.pred  	%p8, %p6, %p7;
	@%p8 bra 	$L__BB0_9;
	ld.global.f32 	%f20, [%rd6];
	ld.global.f32 	%f21, [%rd5];
	sub.f32 	%f22, %f20, %f21;
	sub.f32 	%f23, %f2, %f6;
	mul.f32 	%f24, %f23, %f22;
	sub.f32 	%f25, %f7, %f6;
	div.rn.f32 	%f26, %f24, %f25;
	add.f32 	%f27, %f21, %f26;
	setp.leu.f32 	%p9, %f27, %f1;
	@%p9 bra 	$L__BB0_9;
	and.b16  	%rs25, %rs47, 255;
	setp.eq.s16 	%p10, %rs25, 0;
	selp.u16 	%rs47, 1, 0, %p10;
$L__BB0_9:
	ld.global.f32 	%f8, [%rd5+12];
	add.s32 	%r33, %r69, 2;
	setp.eq.s32 	%p11, %r33, %r6;
	selp.b32 	%r34, 0, %r33, %p11;
	mul.wide.u32 	%rd24, %r34, 8;
	add.s64 	%rd7, %rd4, %rd24;
	ld.global.f32 	%f9, [%rd7+4];
	setp.gt.f32 	%p12, %f8, %f2;
	setp.leu.f32 	%p13, %f9, %f2;
	xor.pred  	%p14, %p12, %p13;
	@%p14 bra 	$L__BB0_12;
	ld.global.f32 	%f28, [%rd7];
	ld.global.f32 	%f29, [%rd5+8];
	sub.f32 	%f30, %f28, %f29;
	sub.f32 	%f31, %f2, %f8;
	mul.f32 	%f32, %f31, %f30;
	sub.f32 	%f33, %f9, %f8;
	div.rn.f32 	%f34, %f32, %f33;
	add.f32 	%f35, %f29, %f34;
	setp.leu.f32 	%p15, %f35, %f1;
	@%p15 bra 	$L__BB0_12;
	and.b16  	%rs26, %rs47, 255;
	setp.eq.s16 	%p16, %rs26, 0;
	selp.u16 	%rs47, 1, 0, %p16;
$L__BB0_12:
	ld.global.f32 	%f10, [%rd5+20];
	add.s32 	%r35, %r69, 3;
	setp.eq.s32 	%p17, %r35, %r6;
	selp.b32 	%r36, 0, %r35, %p17;
	mul.wide.u32 	%rd25, %r36, 8;
	add.s64 	%rd8, %rd4, %rd25;
	ld.global.f32 	%f11, [%rd8+4];
	setp.gt.f32 	%p18, %f10, %f2;
	setp.leu.f32 	%p19, %f11, %f2;
	xor.pred  	%p20, %p18, %p19;
	@%p20 bra 	$L__BB0_15;
	ld.global.f32 	%f36, [%rd8];
	ld.global.f32 	%f37, [%rd5+16];
	sub.f32 	%f38, %f36, %f37;
	sub.f32 	%f39, %f2, %f10;
	mul.f32 	%f40, %f39, %f38;
	sub.f32 	%f41, %f11, %f10;
	div.rn.f32 	%f42, %f40, %f41;
	add.f32 	%f43, %f37, %f42;
	setp.leu.f32 	%p21, %f43, %f1;
	@%p21 bra 	$L__BB0_15;
	and.b16  	%rs27, %rs47, 255;
	setp.eq.s16 	%p22, %rs27, 0;
	selp.u16 	%rs47, 1, 0, %p22;
$L__BB0_15:
	ld.global.f32 	%f12, [%rd5+28];
	add.s32 	%r69, %r69, 4;
	setp.eq.s32 	%p23, %r69, %r6;
	selp.b32 	%r37, 0, %r69, %p23;
	mul.wide.u32 	%rd26, %r37, 8;
	add.s64 	%rd9, %rd4, %rd26;
	ld.global.f32 	%f13, [%rd9+4];
	setp.gt.f32 	%p24, %f12, %f2;
	setp.leu.f32 	%p25, %f13, %f2;
	xor.pred  	%p26, %p24, %p25;
	@%p26 bra 	$L__BB0_18;
	ld.global.f32 	%f44, [%rd9];
	ld.global.f32 	%f45, [%rd5+24];
	sub.f32 	%f46, %f44, %f45;
	sub.f32 	%f47, %f2, %f12;
	mul.f32 	%f48, %f47, %f46;
	sub.f32 	%f49, %f13, %f12;
	div.rn.f32 	%f50, %f48, %f49;
	add.f32 	%f51, %f45, %f50;
	setp.leu.f32 	%p27, %f51, %f1;
	@%p27 bra 	$L__BB0_18;
	and.b16  	%rs28, %rs47, 255;
	setp.eq.s16 	%p28, %rs28, 0;
	selp.u16 	%rs47, 1, 0, %p28;
$L__BB0_18:
	setp.ne.s32 	%p29, %r69, %r70;
	@%p29 bra 	$L__BB0_6;
$L__BB0_19:
	setp.eq.s32 	%p30, %r7, 0;
	@%p30 bra 	$L__BB0_31;
	mul.wide.u32 	%rd27, %r70, 8;
	add.s64 	%rd10, %rd4, %rd27;
	ld.global.f32 	%f14, [%rd10+4];
	add.s32 	%r38, %r70, 1;
	setp.eq.s32 	%p31, %r38, %r6;
	selp.b32 	%r39, 0, %r38, %p31;
	mul.wide.u32 	%rd28, %r39, 8;
	add.s64 	%rd11, %rd4, %rd28;
	ld.global.f32 	%f15, [%rd11+4];
	setp.gt.f32 	%p32, %f14, %f2;
	setp.leu.f32 	%p33, %f15, %f2;
	xor.pred  	%p34, %p32, %p33;
	@%p34 bra 	$L__BB0_23;
	ld.global.f32 	%f52, [%rd11];
	ld.global.f32 	%f53, [%rd10];
	sub.f32 	%f54, %f52, %f53;
	sub.f32 	%f55, %f2, %f14;
	mul.f32 	%f56, %f55, %f54;
	sub.f32 	%f57, %f15, %f14;
	div.rn.f32 	%f58, %f56, %f57;
	add.f32 	%f59, %f53, %f58;
	setp.leu.f32 	%p35, %f59, %f1;
	@%p35 bra 	$L__BB0_23;
	and.b16  	%rs29, %rs47, 255;
	setp.eq.s16 	%p36, %rs29, 0;
	selp.u16 	%rs47, 1, 0, %p36;
$L__BB0_23:
	setp.eq.s32 	%p37, %r7, 1;
	@%p37 bra 	$L__BB0_31;
	ld.global.f32 	%f16, [%rd10+12];
	add.s32 	%r40, %r70, 2;
	setp.eq.s32 	%p38, %r40, %r6;
	selp.b32 	%r41, 0, %r40, %p38;
	mul.wide.u32 	%rd29, %r41, 8;
	add.s64 	%rd12, %rd4, %rd29;
	ld.global.f32 	%f17, [%rd12+4];
	setp.gt.f32 	%p39, %f16, %f2;
	setp.leu.f32 	%p40, %f17, %f2;
	xor.pred  	%p41, %p39, %p40;
	@%p41 bra 	$L__BB0_27;
	ld.global.f32 	%f60, [%rd12];
	ld.global.f32 	%f61, [%rd10+8];
	sub.f32 	%f62, %f60, %f61;
	sub.f32 	%f63, %f2, %f16;
	mul.f32 	%f64, %f63, %f62;
	sub.f32 	%f65, %f17, %f16;
	div.rn.f32 	%f66, %f64, %f65;
	add.f32 	%f67, %f61, %f66;
	setp.leu.f32 	%p42, %f67, %f1;
	@%p42 bra 	$L__BB0_27;
	and.b16  	%rs30, %rs47, 255;
	setp.eq.s16 	%p43, %rs30, 0;
	selp.u16 	%rs47, 1, 0, %p43;
$L__BB0_27:
	setp.eq.s32 	%p44, %r7, 2;
	@%p44 bra 	$L__BB0_31;
	ld.global.f32 	%f18, [%rd10+20];
	add.s32 	%r42, %r70, 3;
	setp.eq.s32 	%p45, %r42, %r6;
	selp.b32 	%r43, 0, %r42, %p45;
	mul.wide.u32 	%rd30, %r43, 8;
	add.s64 	%rd13, %rd4, %rd30;
	ld.global.f32 	%f19, [%rd13+4];
	setp.gt.f32 	%p46, %f18, %f2;
	setp.leu.f32 	%p47, %f19, %f2;
	xor.pred  	%p48, %p46, %p47;
	@%p48 bra 	$L__BB0_31;
	ld.global.f32 	%f68, [%rd13];
	ld.global.f32 	%f69, [%rd10+16];
	sub.f32 	%f70, %f68, %f69;
	sub.f32 	%f71, %f2, %f18;
	mul.f32 	%f72, %f71, %f70;
	sub.f32 	%f73, %f19, %f18;
	div.rn.f32 	%f74, %f72, %f73;
	add.f32 	%f75, %f69, %f74;
	setp.leu.f32 	%p49, %f75, %f1;
	@%p49 bra 	$L__BB0_31;
	and.b16  	%rs31, %rs47, 255;
	setp.eq.s16 	%p50, %rs31, 0;
	selp.u16 	%rs47, 1, 0, %p50;
$L__BB0_31:
	and.b16  	%rs32, %rs47, 255;
	setp.eq.s16 	%p51, %rs32, 0;
	@%p51 bra 	$L__BB0_33;
	sub.f32 	%f76, %f1, %f4;
	sub.f32 	%f77, %f2, %f3;
	mul.f32 	%f78, %f77, %f77;
	fma.rn.f32 	%f79, %f76, %f76, %f78;
	div.rn.f32 	%f80, %f79, %f5;
	mov.f32 	%f81, 0f3F800000;
	sub.f32 	%f82, %f81, %f80;
	and.b16  	%rs33, %rs4, 255;
	cvt.rn.f32.u16 	%f83, %rs33;
	mul.f32 	%f84, %f82, %f83;
	cvt.rzi.u32.f32 	%r44, %f84;
	and.b16  	%rs34, %rs3, 255;
	cvt.rn.f32.u16 	%f85, %rs34;
	mul.f32 	%f86, %f82, %f85;
	cvt.rzi.u32.f32 	%r45, %f86;
	and.b16  	%rs35, %rs2, 255;
	cvt.rn.f32.u16 	%f87, %rs35;
	mul.f32 	%f88, %f82, %f87;
	cvt.rzi.u32.f32 	%r46, %f88;
	cvt.u32.u16 	%r47, %rs1;
	and.b32  	%r48, %r47, 255;
	ld.global.u8 	%r49, [%rd2];
	and.b32  	%r50, %r44, 255;
	mul.lo.s32 	%r51, %r50, %r48;
	cvt.u16.u32 	%rs36, %r51;
	mul.hi.u16 	%rs37, %rs36, -32639;
	shr.u16 	%rs38, %rs37, 7;
	cvt.u32.u16 	%r52, %rs38;
	add.s32 	%r53, %r49, %r52;
	min.u32 	%r54, %r53, 255;
	st.global.u8 	[%rd2], %r54;
	ld.global.u8 	%r55, [%rd2+1];
	and.b32  	%r56, %r45, 255;
	mul.lo.s32 	%r57, %r56, %r48;
	cvt.u16.u32 	%rs39, %r57;
	mul.hi.u16 	%rs40, %rs39, -32639;
	shr.u16 	%rs41, %rs40, 7;
	cvt.u32.u16 	%r58, %rs41;
	add.s32 	%r59, %r55, %r58;
	min.u32 	%r60, %r59, 255;
	st.global.u8 	[%rd2+1], %r60;
	ld.global.u8 	%r61, [%rd2+2];
	and.b32  	%r62, %r46, 255;
	mul.lo.s32 	%r63, %r62, %r48;
	cvt.u16.u32 	%rs42, %r63;
	mul.hi.u16 	%rs43, %rs42, -32639;
	shr.u16 	%rs44, %rs43, 7;
	cvt.u32.u16 	%r64, %rs44;
	add.s32 	%r65, %r61, %r64;
	min.u32 	%r66, %r65, 255;
	st.global.u8 	[%rd2+2], %r66;
	ld.global.u32 	%r67, [%rd1+8];
$L__BB0_33:
	add.s32 	%r68, %r68, 1;
	setp.lt.u32 	%p52, %r68, %r67;
	@%p52 bra 	$L__BB0_3;
$L__BB0_34:
	ret;

}


// ===== COMPILED SASS (sm_100) =====

	.target	sm_100

	.elftype	@"ET_EXEC"


//--------------------- .note.nv.tkinfo           --------------------------
	.section	.note.nv.tkinfo,"",@"SHT_NOTE"
	.sectionflags	@"SHF_NOTE_NV_TKINFO"
	.tkinfo
        /*0018*/ 	.word	0x00000002
        /*0030*/ 	.string	""
        /*0030*/ 	.string	"ptxas"
        /*0030*/ 	.string	"Cuda compilation tools, release 13.0, V13.0.88"
        /*0030*/ 	.string	"Build cuda_13.0.r13.0/compiler.36424714_0"
        /*0030*/ 	.string	"-arch sm_100 -m 64 "



//--------------------- .note.nv.cuinfo           --------------------------
	.section	.note.nv.cuinfo,"",@"SHT_NOTE"
	.sectionflags	@"SHF_NOTE_NV_CUINFO"
        /*0018*/ 	.short	0x0002
        /*001a*/ 	.short	0x0064
        /*001c*/ 	.short	0x0082
	.zero		2


//--------------------- .nv.info                  --------------------------
	.section	.nv.info,"",@"SHT_CUDA_INFO"
	.align	4


	//----- nvinfo : EIATTR_REGCOUNT
	.align		4
        /*0000*/ 	.byte	0x04, 0x2f
        /*0002*/ 	.short	(.L_1 - .L_0)
	.align		4
.L_0:
        /*0004*/ 	.word	index@(_Z13render_kernelP8EncodingP5Colorb)
        /*0008*/ 	.word	0x00000026


	//----- nvinfo : EIATTR_FRAME_SIZE
	.align		4
.L_1:
        /*000c*/ 	.byte	0x04, 0x11
        /*000e*/ 	.short	(.L_3 - .L_2)
	.align		4
.L_2:
        /*0010*/ 	.word	index@($__internal_0_$__cuda_sm3x_div_rn_noftz_f32_slowpath)
        /*0014*/ 	.word	0x00000000


	//----- nvinfo : EIATTR_FRAME_SIZE
	.align		4
.L_3:
        /*0018*/ 	.byte	0x04, 0x11
        /*001a*/ 	.short	(.L_5 - .L_4)
	.align		4
.L_4:
        /*001c*/ 	.word	index@(_Z13render_kernelP8EncodingP5Colorb)
        /*0020*/ 	.word	0x00000000


	//----- nvinfo : EIATTR_MIN_STACK_SIZE
	.align		4
.L_5:
        /*0024*/ 	.byte	0x04, 0x12
        /*0026*/ 	.short	(.L_7 - .L_6)
	.align		4
.L_6:
        /*0028*/ 	.word	index@(_Z13render_kernelP8EncodingP5Colorb)
        /*002c*/ 	.word	0x00000000
.L_7:


//--------------------- .nv.compat                --------------------------
	.section	.nv.compat,"",@"SHT_CUDA_COMPAT_INFO"
	.align	4
        /*0000*/ 	.byte	0x02, 0x09, 0x00, 0x00, 0x02, 0x02, 0x01, 0x00, 0x02, 0x05, 0x05, 0x00, 0x03, 0x07, 0x01, 0x01
        /*0010*/ 	.byte	0x02, 0x03, 0x00, 0x00, 0x02, 0x06, 0x01, 0x00, 0x04, 0x0b, 0x08, 0x00, 0x01, 0x00, 0x00, 0x00
        /*0020*/ 	.byte	0x00, 0x00, 0x00, 0x00


//--------------------- .nv.info._Z13render_kernelP8EncodingP5Colorb --------------------------
	.section	.nv.info._Z13render_kernelP8EncodingP5Colorb,"",@"SHT_CUDA_INFO"
	.sectionflags	@""
	.align	4


	//----- nvinfo : EIATTR_CUDA_API_VERSION
	.align		4
        /*0000*/ 	.byte	0x04, 0x37
        /*0002*/ 	.short	(.L_9 - .L_8)
.L_8:
        /*0004*/ 	.word	0x00000082


	//----- nvinfo : EIATTR_KPARAM_INFO
	.align		4
.L_9:
        /*0008*/ 	.byte	0x04, 0x17
        /*000a*/ 	.short	(.L_11 - .L_10)
.L_10:
        /*000c*/ 	.word	0x00000000
        /*0010*/ 	.short	0x0002
        /*0012*/ 	.short	0x0010
        /*0014*/ 	.byte	0x00, 0xf0, 0x05, 0x00


	//----- nvinfo : EIATTR_KPARAM_INFO
	.align		4
.L_11:
        /*0018*/ 	.byte	0x04, 0x17
        /*001a*/ 	.short	(.L_13 - .L_12)
.L_12:
        /*001c*/ 	.word	0x00000000
        /*0020*/ 	.short	0x0001
        /*0022*/ 	.short	0x0008
        /*0024*/ 	.byte	0x00, 0xf5, 0x21, 0x00


	//----- nvinfo : EIATTR_KPARAM_INFO
	.align		4
.L_13:
        /*0028*/ 	.byte	0x04, 0x17
        /*002a*/ 	.short	(.L_15 - .L_14)
.L_14:
        /*002c*/ 	.word	0x00000000
        /*0030*/ 	.short	0x0000
        /*0032*/ 	.short	0x0000
        /*0034*/ 	.byte	0x00, 0xf5, 0x21, 0x00


	//----- nvinfo : EIATTR_SPARSE_MMA_MASK
	.align		4
.L_15:
        /*0038*/ 	.byte	0x03, 0x50
        /*003a*/ 	.short	0x0000


	//----- nvinfo : EIATTR_MAXREG_COUNT
	.align		4
        /*003c*/ 	.byte	0x03, 0x1b
        /*003e*/ 	.short	0x00ff


	//----- nvinfo : EIATTR_MERCURY_ISA_VERSION
	.align		4
        /*0040*/ 	.byte	0x03, 0x5f
        /*0042*/ 	.short	0x0101


	//----- nvinfo : EIATTR_VRC_CTA_INIT_COUNT
	.align		4
        /*0044*/ 	.byte	0x02, 0x4a
	.zero		1
	.zero		1


	//----- nvinfo : EIATTR_EXIT_INSTR_OFFSETS
	.align		4
        /*0048*/ 	.byte	0x04, 0x1c
        /*004a*/ 	.short	(.L_17 - .L_16)


	//   ....[0]....
.L_16:
        /*004c*/ 	.word	0x000000b0


	//   ....[1]....
        /*0050*/ 	.word	0x000001d0


	//   ....[2]....
        /*0054*/ 	.word	0x00001820


	//----- nvinfo : EIATTR_CRS_STACK_SIZE
	.align		4
.L_17:
        /*0058*/ 	.byte	0x04, 0x1e
        /*005a*/ 	.short	(.L_19 - .L_18)
.L_18:
        /*005c*/ 	.word	0x00000000


	//----- nvinfo : EIATTR_CBANK_PARAM_SIZE
	.align		4
.L_19:
        /*0060*/ 	.byte	0x03, 0x19
        /*0062*/ 	.short	0x0011


	//----- nvinfo : EIATTR_PARAM_CBANK
	.align		4
        /*0064*/ 	.byte	0x04, 0x0a
        /*0066*/ 	.short	(.L_21 - .L_20)
	.align		4
.L_20:
        /*0068*/ 	.word	index@(.nv.constant0._Z13render_kernelP8EncodingP5Colorb)
        /*006c*/ 	.short	0x0380
        /*006e*/ 	.short	0x0011


	//----- nvinfo : EIATTR_SW_WAR
	.align		4
.L_21:
        /*0070*/ 	.byte	0x04, 0x36
        /*0072*/ 	.short	(.L_23 - .L_22)
.L_22:
        /*0074*/ 	.word	0x00000008
.L_23:


//--------------------- .nv.callgraph             --------------------------
	.section	.nv.callgraph,"",@"SHT_CUDA_CALLGRAPH"
	.align	4
	.sectionentsize	8
	.align		4
        /*0000*/ 	.word	0x00000000
	.align		4
        /*0004*/ 	.word	0xffffffff
	.align		4
        /*0008*/ 	.word	0x00000000
	.align		4
        /*000c*/ 	.word	0xfffffffe
	.align		4
        /*0010*/ 	.word	0x00000000
	.align		4
        /*0014*/ 	.word	0xfffffffd
	.align		4
        /*0018*/ 	.word	0x00000000
	.align		4
        /*001c*/ 	.word	0xfffffffc


//--------------------- .text._Z13render_kernelP8EncodingP5Colorb --------------------------
	.section	.text._Z13render_kernelP8EncodingP5Colorb,"ax",@progbits
	.align	128
        .global         _Z13render_kernelP8EncodingP5Colorb
        .type           _Z13render_kernelP8EncodingP5Colorb,@function
        .size           _Z13render_kernelP8EncodingP5Colorb,(.L_x_48 - _Z13render_kernelP8EncodingP5Colorb)
        .other          _Z13render_kernelP8EncodingP5Colorb,@"STO_CUDA_ENTRY STV_DEFAULT"
_Z13render_kernelP8EncodingP5Colorb:
.text._Z13render_kernelP8EncodingP5Colorb:
[----:B------:R-:W-:Y:S08]  /*0000*/  LDC R1, c[0x0][0x37c] ;  /* 0x0000df00ff017b82 */ /* 0x000ff00000000800 */
[----:B------:R-:W0:Y:S01]  /*0010*/  LDC.64 R2, c[0x0][0x380] ;  /* 0x0000e000ff027b82 */ /* 0x000e220000000a00 */
[----:B------:R-:W0:Y:S02]  /*0020*/  LDCU.64 UR4, c[0x0][0x358] ;  /* 0x00006b00ff0477ac */ /* 0x000e240008000a00 */
[----:B0-----:R-:W2:Y:S04]  /*0030*/  LDG.E R0, desc[UR4][R2.64+0xc] ;  /* 0x00000c0402007981 */ /* 0x001ea8000c1e1900 */
[----:B------:R-:W2:Y:S01]  /*0040*/  LDG.E R5, desc[UR4][R2.64+0x10] ;  /* 0x0000100402057981 */ /* 0x000ea2000c1e1900 */
[----:B------:R-:W0:Y:S01]  /*0050*/  LDCU UR6, c[0x0][0x360] ;  /* 0x00006c00ff0677ac */ /* 0x000e220008000800 */
[----:B------:R-:W0:Y:S01]  /*0060*/  S2R R7, SR_CTAID.X ;  /* 0x0000000000077919 */ /* 0x000e220000002500 */
[----:B------:R-:W0:Y:S02]  /*0070*/  S2R R4, SR_TID.X ;  /* 0x0000000000047919 */ /* 0x000e240000002100 */
[----:B0-----:R-:W-:-:S02]  /*0080*/  IMAD R7, R7, UR6, R4 ;  /* 0x0000000607077c24 */ /* 0x001fc4000f8e0204 */
[----:B--2---:R-:W-:-:S05]  /*0090*/  IMAD R4, R0, R5, RZ ;  /* 0x0000000500047224 */ /* 0x004fca00078e02ff */
[----:B------:R-:W-:-:S13]  /*00a0*/  ISETP.GE.U32.AND P0, PT, R7, R4, PT ;  /* 0x000000040700720c */ /* 0x000fda0003f06070 */
[----:B------:R-:W-:Y:S05]  /*00b0*/  @P0 EXIT ;  /* 0x000000000000094d */ /* 0x000fea0003800000 */
[----:B------:R0:W2:Y:S01]  /*00c0*/  LDG.E R2, desc[UR4][R2.64+0x8] ;  /* 0x0000080402027981 */ /* 0x0000a2000c1e1900 */
[----:B------:R-:W1:Y:S01]  /*00d0*/  I2F.U32.RP R6, R0 ;  /* 0x0000000000067306 */ /* 0x000e620000209000 */
[----:B------:R-:W-:Y:S01]  /*00e0*/  IMAD.MOV R9, RZ, RZ, -R0 ;  /* 0x000000ffff097224 */ /* 0x000fe200078e0a00 */
[----:B------:R-:W-:-:S06]  /*00f0*/  ISETP.NE.U32.AND P2, PT, R0, RZ, PT ;  /* 0x000000ff0000720c */ /* 0x000fcc0003f45070 */
[----:B-1----:R-:W1:Y:S02]  /*0100*/  MUFU.RCP R6, R6 ;  /* 0x0000000600067308 */ /* 0x002e640000001000 */
[----:B-1----:R-:W-:-:S06]  /*0110*/  VIADD R4, R6, 0xffffffe ;  /* 0x0ffffffe06047836 */ /* 0x002fcc0000000000 */
[----:B------:R1:W3:Y:S02]  /*0120*/  F2I.FTZ.U32.TRUNC.NTZ R5, R4 ;  /* 0x0000000400057305 */ /* 0x0002e4000021f000 */
[----:B-1----:R-:W-:Y:S02]  /*0130*/  IMAD.MOV.U32 R4, RZ, RZ, RZ ;  /* 0x000000ffff047224 */ /* 0x002fe400078e00ff */
[----:B---3--:R-:W-:-:S04]  /*0140*/  IMAD R9, R9, R5, RZ ;  /* 0x0000000509097224 */ /* 0x008fc800078e02ff */
[----:B------:R-:W-:-:S06]  /*0150*/  IMAD.HI.U32 R8, R5, R9, R4 ;  /* 0x0000000905087227 */ /* 0x000fcc00078e0004 */
[----:B------:R-:W-:-:S04]  /*0160*/  IMAD.HI.U32 R8, R8, R7, RZ ;  /* 0x0000000708087227 */ /* 0x000fc800078e00ff */
[----:B0-----:R-:W-:-:S04]  /*0170*/  IMAD.MOV R3, RZ, RZ, -R8 ;  /* 0x000000ffff037224 */ /* 0x001fc800078e0a08 */
[----:B------:R-:W-:-:S05]  /*0180*/  IMAD R3, R0, R3, R7 ;  /* 0x0000000300037224 */ /* 0x000fca00078e0207 */
[----:B------:R-:W-:-:S13]  /*0190*/  ISETP.GE.U32.AND P0, PT, R3, R0, PT ;  /* 0x000000000300720c */ /* 0x000fda0003f06070 */
[----:B------:R-:W-:-:S05]  /*01a0*/  @P0 IMAD.IADD R3, R3, 0x1, -R0 ;  /* 0x0000000103030824 */ /* 0x000fca00078e0a00 */
[----:B------:R-:W-:Y:S02]  /*01b0*/  ISETP.GE.U32.AND P1, PT, R3, R0, PT ;  /* 0x000000000300720c */ /* 0x000fe40003f26070 */
[----:B--2---:R-:W-:-:S13]  /*01c0*/  ISETP.NE.AND P3, PT, R2, RZ, PT ;  /* 0x000000ff0200720c */ /* 0x004fda0003f65270 */
[----:B------:R-:W-:Y:S05]  /*01d0*/  @!P3 EXIT ;  /* 0x000000000000b94d */ /* 0x000fea0003800000 */
[----:B------:R-:W0:Y:S01]  /*01e0*/  LDC.64 R20, c[0x0][0x388] ;  /* 0x0000e200ff147b82 */ /* 0x000e220000000a00 */
[----:B------:R-:W-:Y:S01]  /*01f0*/  @P0 IADD3 R8, PT, PT, R8, 0x1, RZ ;  /* 0x0000000108080810 */ /* 0x000fe20007ffe0ff */
[----:B------:R-:W-:-:S04]  /*0200*/  IMAD.MOV.U32 R5, RZ, RZ, RZ ;  /* 0x000000ffff057224 */ /* 0x000fc800078e00ff */
[----:B------:R-:W-:Y:S01]  /*0210*/  @P1 VIADD R8, R8, 0x1 ;  /* 0x0000000108081836 */ /* 0x000fe20000000000 */
[----:B------:R-:W-:-:S04]  /*0220*/  @!P2 LOP3.LUT R8, RZ, R0, RZ, 0x33, !PT ;  /* 0x00000000ff08a212 */ /* 0x000fc800078e33ff */
[----:B------:R-:W-:Y:S01]  /*0230*/  I2FP.F32.U32 R4, R8 ;  /* 0x0000000800047245 */ /* 0x000fe20000201000 */
[----:B------:R-:W-:-:S04]  /*0240*/  IMAD.MOV R3, RZ, RZ, -R8 ;  /* 0x000000ffff037224 */ /* 0x000fc800078e0a08 */
[----:B------:R-:W-:Y:S02]  /*0250*/  IMAD R0, R0, R3, R7 ;  /* 0x0000000300007224 */ /* 0x000fe400078e0207 */
[----:B0-----:R-:W-:-:S03]  /*0260*/  IMAD.WIDE R20, R7, 0x3, R20 ;  /* 0x0000000307147825 */ /* 0x001fc600078e0214 */
[----:B------:R-:W-:-:S07]  /*0270*/  I2FP.F32.U32 R7, R0 ;  /* 0x0000000000077245 */ /* 0x000fce0000201000 */
.L_x_35:
[----:B0-----:R-:W0:Y:S02]  /*0280*/  LDC.64 R8, c[0x0][0x380] ;  /* 0x0000e000ff087b82 */ /* 0x001e240000000a00 */
[----:B0-----:R-:W2:Y:S02]  /*0290*/  LDG.E.64 R8, desc[UR4][R8.64] ;  /* 0x0000000408087981 */ /* 0x001ea4000c1e1b00 */
[----:B--2---:R-:W-:-:S05]  /*02a0*/  IMAD.WIDE.U32 R22, R5, 0x20, R8 ;  /* 0x0000002005167825 */ /* 0x004fca00078e0008 */
[----:B------:R-:W2:Y:S01]  /*02b0*/  LDG.E.64 R18, desc[UR4][R22.64+0x8] ;  /* 0x0000080416127981 */ /* 0x000ea2000c1e1b00 */
[----:B------:R-:W-:Y:S01]  /*02c0*/  BSSY.RECONVERGENT B0, `(.L_x_0) ;  /* 0x0000152000007945 */ /* 0x000fe20003800200 */
[----:B--2---:R-:W-:-:S13]  /*02d0*/  ISETP.NE.AND P0, PT, R18, RZ, PT ;  /* 0x000000ff1200720c */ /* 0x004fda0003f05270 */
[----:B------:R-:W-:Y:S05]  /*02e0*/  @!P0 BRA `(.L_x_1) ;  /* 0x00000014003c8947 */ /* 0x000fea0003800000 */
[----:B------:R0:W5:Y:S04]  /*02f0*/  LDG.E R6, desc[UR4][R22.64+0x18] ;  /* 0x0000180416067981 */ /* 0x000168000c1e1900 */
[----:B------:R0:W5:Y:S04]  /*0300*/  LDG.E.64 R16, desc[UR4][R22.64] ;  /* 0x0000000416107981 */ /* 0x000168000c1e1b00 */
[----:B------:R0:W5:Y:S01]  /*0310*/  LDG.E.64 R14, desc[UR4][R22.64+0x10] ;  /* 0x00001004160e7981 */ /* 0x000162000c1e1b00 */
[----:B------:R-:W-:Y:S01]  /*0320*/  ISETP.GE.U32.AND P0, PT, R18, 0x4, PT ;  /* 0x000000041200780c */ /* 0x000fe20003f06070 */
[----:B------:R-:W-:Y:S01]  /*0330*/  BSSY.RECONVERGENT B3, `(.L_x_2) ;  /* 0x000009c000037945 */ /* 0x000fe20003800200 */
[C---:B------:R-:W-:Y:S01]  /*0340*/  PRMT R8, R19.reuse, 0x7773, RZ ;  /* 0x0000777313087816 */ /* 0x040fe200000000ff */
[----:B------:R-:W-:Y:S01]  /*0350*/  IMAD.MOV.U32 R25, RZ, RZ, RZ ;  /* 0x000000ffff197224 */ /* 0x000fe200078e00ff */
[----:B------:R-:W-:-:S02]  /*0360*/  PRMT R9, R19, 0x7772, RZ ;  /* 0x0000777213097816 */ /* 0x000fc400000000ff */
[C---:B------:R-:W-:Y:S02]  /*0370*/  PRMT R10, R19.reuse, 0x7771, RZ ;  /* 0x00007771130a7816 */ /* 0x040fe400000000ff */
[----:B------:R-:W-:Y:S02]  /*0380*/  PRMT R11, R19, 0x7770, RZ ;  /* 0x00007770130b7816 */ /* 0x000fe400000000ff */
[----:B------:R-:W-:Y:S02]  /*0390*/  LOP3.LUT R13, R18, 0x3, RZ, 0xc0, !PT ;  /* 0x00000003120d7812 */ /* 0x000fe400078ec0ff */
[----:B------:R-:W-:Y:S01]  /*03a0*/  PRMT R19, RZ, 0x7610, R19 ;  /* 0x00007610ff137816 */ /* 0x000fe20000000013 */
[----:B0-----:R-:W-:Y:S06]  /*03b0*/  @!P0 BRA `(.L_x_3) ;  /* 0x00000008004c8947 */ /* 0x001fec0003800000 */
[----:B------:R-:W-:Y:S01]  /*03c0*/  HFMA2 R27, -RZ, RZ, 0, 0 ;  /* 0x00000000ff1b7431 */ /* 0x000fe200000001ff */
[----:B------:R-:W-:Y:S02]  /*03d0*/  LOP3.LUT R25, R18, 0xfffffffc, RZ, 0xc0, !PT ;  /* 0xfffffffc12197812 */ /* 0x000fe400078ec0ff */
[----:B------:R-:W-:-:S07]  /*03e0*/  PRMT R19, RZ, 0x7610, R19 ;  /* 0x00007610ff137816 */ /* 0x000fce0000000013 */
.L_x_20:
[C---:B------:R-:W-:Y:S02]  /*03f0*/  VIADD R3, R27.reuse, 0x1 ;  /* 0x000000011b037836 */ /* 0x040fe40000000000 */
[----:B-----5:R-:W-:-:S03]  /*0400*/  IMAD.WIDE.U32 R22, R27, 0x8, R16 ;  /* 0x000000081b167825 */ /* 0x020fc600078e0010 */
[----:B------:R-:W-:-:S04]  /*0410*/  ISETP.NE.AND P0, PT, R3, R18, PT ;  /* 0x000000120300720c */ /* 0x000fc80003f05270 */
[----:B------:R-:W-:Y:S02]  /*0420*/  SEL R31, R3, RZ, P0 ;  /* 0x000000ff031f7207 */ /* 0x000fe40000000000 */
[----:B------:R-:W2:Y:S03]  /*0430*/  LDG.E R3, desc[UR4][R22.64+0x4] ;  /* 0x0000040416037981 */ /* 0x000ea6000c1e1900 */
[----:B------:R-:W-:-:S05]  /*0440*/  IMAD.WIDE.U32 R30, R31, 0x8, R16 ;  /* 0x000000081f1e7825 */ /* 0x000fca00078e0010 */
[----:B------:R-:W3:Y:S01]  /*0450*/  LDG.E R0, desc[UR4][R30.64+0x4] ;  /* 0x000004041e007981 */ /* 0x000ee2000c1e1900 */
[----:B------:R-:W-:Y:S01]  /*0460*/  BSSY.RECONVERGENT B4, `(.L_x_4) ;  /* 0x000001c000047945 */ /* 0x000fe20003800200 */
[----:B---3--:R-:W-:-:S04]  /*0470*/  FSETP.GT.AND P0, PT, R0, R4, PT ;  /* 0x000000040000720b */ /* 0x008fc80003f04000 */
[----:B--2---:R-:W-:-:S13]  /*0480*/  FSETP.GT.XOR P0, PT, R3, R4, !P0 ;  /* 0x000000040300720b */ /* 0x004fda0004704800 */
[----:B------:R-:W-:Y:S05]  /*0490*/  @P0 BRA `(.L_x_5) ;  /* 0x0000000000600947 */ /* 0x000fea0003800000 */
[----:B------:R-:W2:Y:S04]  /*04a0*/  LDG.E R31, desc[UR4][R30.64] ;  /* 0x000000041e1f7981 */ /* 0x000ea8000c1e1900 */
[----:B------:R-:W2:Y:S01]  /*04b0*/  LDG.E R28, desc[UR4][R22.64] ;  /* 0x00000004161c7981 */ /* 0x000ea2000c1e1900 */
[----:B------:R-:W-:Y:S01]  /*04c0*/  FADD R24, -R3, R0 ;  /* 0x0000000003187221 */ /* 0x000fe20000000100 */
[----:B------:R-:W-:Y:S01]  /*04d0*/  FADD R0, R4, -R3 ;  /* 0x8000000304007221 */ /* 0x000fe20000000000 */
[----:B------:R-:W-:Y:S02]  /*04e0*/  BSSY.RECONVERGENT B5, `(.L_x_6) ;  /* 0x000000e000057945 */ /* 0x000fe40003800200 */
[----:B------:R-:W0:Y:S02]  /*04f0*/  MUFU.RCP R12, R24 ;  /* 0x00000018000c7308 */ /* 0x000e240000001000 */
[----:B0-----:R-:W-:-:S04]  /*0500*/  FFMA R29, -R24, R12, 1 ;  /* 0x3f800000181d7423 */ /* 0x001fc8000000010c */
[----:B------:R-:W-:Y:S01]  /*0510*/  FFMA R12, R12, R29, R12 ;  /* 0x0000001d0c0c7223 */ /* 0x000fe2000000000c */
[----:B--2---:R-:W-:-:S04]  /*0520*/  FADD R3, R31, -R28 ;  /* 0x8000001c1f037221 */ /* 0x004fc80000000000 */
[----:B------:R-:W-:-:S04]  /*0530*/  FMUL R3, R3, R0 ;  /* 0x0000000003037220 */ /* 0x000fc80000400000 */
[----:B------:R-:W0:Y:S01]  /*0540*/  FCHK P0, R3, R24 ;  /* 0x0000001803007302 */ /* 0x000e220000000000 */
[----:B------:R-:W-:-:S04]  /*0550*/  FFMA R29, R3, R12, RZ ;  /* 0x0000000c031d7223 */ /* 0x000fc800000000ff */
[----:B------:R-:W-:-:S04]  /*0560*/  FFMA R0, -R24, R29, R3 ;  /* 0x0000001d18007223 */ /* 0x000fc80000000103 */
[----:B------:R-:W-:Y:S01]  /*0570*/  FFMA R29, R12, R0, R29 ;  /* 0x000000000c1d7223 */ /* 0x000fe2000000001d */
[----:B0-----:R-:W-:Y:S06]  /*0580*/  @!P0 BRA `(.L_x_7) ;  /* 0x00000000000c8947 */ /* 0x001fec0003800000 */
[----:B------:R-:W-:Y:S01]  /*0590*/  IMAD.MOV.U32 R0, RZ, RZ, R24 ;  /* 0x000000ffff007224 */ /* 0x000fe200078e0018 */
[----:B------:R-:W-:-:S07]  /*05a0*/  MOV R12, 0x5c0 ;  /* 0x000005c0000c7802 */ /* 0x000fce0000000f00 */
[----:B------:R-:W-:Y:S05]  /*05b0*/  CALL.REL.NOINC `($__internal_0_$__cuda_sm3x_div_rn_noftz_f32_slowpath) ;  /* 0x00000010009c7944 */ /* 0x000fea0003c00000 */
.L_x_7:
[----:B------:R-:W-:Y:S05]  /*05c0*/  BSYNC.RECONVERGENT B5 ;  /* 0x0000000000057941 */ /* 0x000fea0003800200 */
.L_x_6:
[----:B------:R-:W-:-:S05]  /*05d0*/  FADD R28, R28, R29 ;  /* 0x0000001d1c1c7221 */ /* 0x000fca0000000000 */
[----:B------:R-:W-:-:S13]  /*05e0*/  FSETP.GT.AND P0, PT, R28, R7, PT ;  /* 0x000000071c00720b */ /* 0x000fda0003f04000 */
[----:B------:R-:W-:-:S04]  /*05f0*/  @P0 LOP3.LUT P1, RZ, R19, 0xff, RZ, 0xc0, !PT ;  /* 0x000000ff13ff0812 */ /* 0x000fc8000782c0ff */
[----:B------:R-:W-:-:S04]  /*0600*/  @P0 SEL R0, RZ, 0x1, P1 ;  /* 0x00000001ff000807 */ /* 0x000fc80000800000 */
[----:B------:R-:W-:-:S07]  /*0610*/  @P0 PRMT R19, R0, 0x7610, R19 ;  /* 0x0000761000130816 */ /* 0x000fce0000000013 */
.L_x_5:
[----:B------:R-:W-:Y:S05]  /*0620*/  BSYNC.RECONVERGENT B4 ;  /* 0x0000000000047941 */ /* 0x000fea0003800200 */
.L_x_4:
[----:B------:R-:W-:-:S05]  /*0630*/  VIADD R3, R27, 0x2 ;  /* 0x000000021b037836 */ /* 0x000fca0000000000 */
        /* <DEDUP_REMOVED lines=27> */
.L_x_11:
[----:B------:R-:W-:Y:S05]  /*07f0*/  BSYNC.RECONVERGENT B5 ;  /* 0x0000000000057941 */ /* 0x000fea0003800200 */
.L_x_10:
[----:B------:R-:W-:-:S05]  /*0800*/  FADD R28, R28, R29 ;  /* 0x0000001d1c1c7221 */ /* 0x000fca0000000000 */
[----:B------:R-:W-:-:S13]  /*0810*/  FSETP.GT.AND P0, PT, R28, R7, PT ;  /* 0x000000071c00720b */ /* 0x000fda0003f04000 */
[----:B------:R-:W-:-:S04]  /*0820*/  @P0 LOP3.LUT P1, RZ, R19, 0xff, RZ, 0xc0, !PT ;  /* 0x000000ff13ff0812 */ /* 0x000fc8000782c0ff */
[----:B------:R-:W-:-:S04]  /*0830*/  @P0 SEL R0, RZ, 0x1, P1 ;  /* 0x00000001ff000807 */ /* 0x000fc80000800000 */
[----:B------:R-:W-:-:S07]  /*0840*/  @P0 PRMT R19, R0, 0x7610, R19 ;  /* 0x0000761000130816 */ /* 0x000fce0000000013 */
.L_x_9:
[----:B------:R-:W-:Y:S05]  /*0850*/  BSYNC.RECONVERGENT B4 ;  /* 0x0000000000047941 */ /* 0x000fea0003800200 */
.L_x_8:
[----:B------:R-:W-:-:S04]  /*0860*/  IADD3 R3, PT, PT, R27, 0x3, RZ ;  /* 0x000000031b037810 */ /* 0x000fc80007ffe0ff */
        /* <DEDUP_REMOVED lines=27> */
.L_x_15:
[----:B------:R-:W-:Y:S05]  /*0a20*/  BSYNC.RECONVERGENT B5 ;  /* 0x0000000000057941 */ /* 0x000fea0003800200 */
.L_x_14:
[----:B------:R-:W-:-:S05]  /*0a30*/  FADD R28, R28, R29 ;  /* 0x0000001d1c1c7221 */ /* 0x000fca0000000000 */
[----:B------:R-:W-:-:S13]  /*0a40*/  FSETP.GT.AND P0, PT, R28, R7, PT ;  /* 0x000000071c00720b */ /* 0x000fda0003f04000 */
[----:B------:R-:W-:-:S04]  /*0a50*/  @P0 LOP3.LUT P1, RZ, R19, 0xff, RZ, 0xc0, !PT ;  /* 0x000000ff13ff0812 */ /* 0x000fc8000782c0ff */
[----:B------:R-:W-:-:S04]  /*0a60*/  @P0 SEL R0, RZ, 0x1, P1 ;  /* 0x00000001ff000807 */ /* 0x000fc80000800000 */
[----:B------:R-:W-:-:S07]  /*0a70*/  @P0 PRMT R19, R0, 0x7610, R19 ;  /* 0x0000761000130816 */ /* 0x000fce0000000013 */
.L_x_13:
[----:B------:R-:W-:Y:S05]  /*0a80*/  BSYNC.RECONVERGENT B4 ;  /* 0x0000000000047941 */ /* 0x000fea0003800200 */
.L_x_12:
[----:B------:R-:W-:Y:S01]  /*0a90*/  VIADD R27, R27, 0x4 ;  /* 0x000000041b1b7836 */ /* 0x000fe20000000000 */
[----:B------:R-:W2:Y:S04]  /*0aa0*/  LDG.E R3, desc[UR4][R22.64+0x1c] ;  /* 0x00001c0416037981 */ /* 0x000ea8000c1e1900 */
[----:B------:R-:W-:-:S04]  /*0ab0*/  ISETP.NE.AND P0, PT, R27, R18, PT ;  /* 0x000000121b00720c */ /* 0x000fc80003f05270 */
[----:B------:R-:W-:-:S05]  /*0ac0*/  SEL R29, R27, RZ, P0 ;  /* 0x000000ff1b1d7207 */ /* 0x000fca0000000000 */
        /* <DEDUP_REMOVED lines=24> */
[----:B------:R-:W-:-:S07]  /*0c50*/  IMAD.MOV.U32 R31, RZ, RZ, R29 ;  /* 0x000000ffff1f7224 */ /* 0x000fce00078e001d */
.L_x_19:
[----:B------:R-:W-:Y:S05]  /*0c60*/  BSYNC.RECONVERGENT B5 ;  /* 0x0000000000057941 */ /* 0x000fea0003800200 */
.L_x_18:
[----:B------:R-:W-:-:S05]  /*0c70*/  FADD R22, R22, R31 ;  /* 0x0000001f16167221 */ /* 0x000fca0000000000 */
[----:B------:R-:W-:-:S13]  /*0c80*/  FSETP.GT.AND P0, PT, R22, R7, PT ;  /* 0x000000071600720b */ /* 0x000fda0003f04000 */
[----:B------:R-:W-:-:S04]  /*0c90*/  @P0 LOP3.LUT P1, RZ, R19, 0xff, RZ, 0xc0, !PT ;  /* 0x000000ff13ff0812 */ /* 0x000fc8000782c0ff */
[----:B------:R-:W-:-:S04]  /*0ca0*/  @P0 SEL R0, RZ, 0x1, P1 ;  /* 0x00000001ff000807 */ /* 0x000fc80000800000 */
[----:B------:R-:W-:-:S07]  /*0cb0*/  @P0 PRMT R19, R0, 0x7610, R19 ;  /* 0x0000761000130816 */ /* 0x000fce0000000013 */
.L_x_17:
[----:B------:R-:W-:Y:S05]  /*0cc0*/  BSYNC.RECONVERGENT B4 ;  /* 0x0000000000047941 */ /* 0x000fea0003800200 */
.L_x_16:
[----:B------:R-:W-:-:S13]  /*0cd0*/  ISETP.NE.AND P0, PT, R27, R25, PT ;  /* 0x000000191b00720c */ /* 0x000fda0003f05270 */
[----:B------:R-:W-:Y:S05]  /*0ce0*/  @P0 BRA `(.L_x_20) ;  /* 0xfffffff400c00947 */ /* 0x000fea000383ffff */
.L_x_3:
[----:B------:R-:W-:Y:S05]  /*0cf0*/  BSYNC.RECONVERGENT B3 ;  /* 0x0000000000037941 */ /* 0x000fea0003800200 */
.L_x_2:
[----:B------:R-:W-:Y:S01]  /*0d00*/  ISETP.NE.AND P0, PT, R13, RZ, PT ;  /* 0x000000ff0d00720c */ /* 0x000fe20003f05270 */
[----:B------:R-:W-:-:S12]  /*0d10*/  BSSY.RECONVERGENT B3, `(.L_x_21) ;  /* 0x0000071000037945 */ /* 0x000fd80003800200 */
[----:B------:R-:W-:Y:S05]  /*0d20*/  @!P0 BRA `(.L_x_22) ;  /* 0x0000000400bc8947 */ /* 0x000fea0003800000 */
[C---:B------:R-:W-:Y:S01]  /*0d30*/  IADD3 R3, PT, PT, R25.reuse, 0x1, RZ ;  /* 0x0000000119037810 */ /* 0x040fe20007ffe0ff */
        /* <DEDUP_REMOVED lines=29> */
.L_x_26:
[----:B------:R-:W-:Y:S05]  /*0f10*/  BSYNC.RECONVERGENT B5 ;  /* 0x0000000000057941 */ /* 0x000fea0003800200 */
.L_x_25:
[----:B------:R-:W-:-:S05]  /*0f20*/  FADD R22, R22, R23 ;  /* 0x0000001716167221 */ /* 0x000fca0000000000 */
[----:B------:R-:W-:-:S13]  /*0f30*/  FSETP.GT.AND P0, PT, R22, R7, PT ;  /* 0x000000071600720b */ /* 0x000fda0003f04000 */
[----:B------:R-:W-:-:S04]  /*0f40*/  @P0 LOP3.LUT P1, RZ, R19, 0xff, RZ, 0xc0, !PT ;  /* 0x000000ff13ff0812 */ /* 0x000fc8000782c0ff */
[----:B------:R-:W-:-:S04]  /*0f50*/  @P0 SEL R0, RZ, 0x1, P1 ;  /* 0x00000001ff000807 */ /* 0x000fc80000800000 */
[----:B------:R-:W-:-:S07]  /*0f60*/  @P0 PRMT R19, R0, 0x7610, R19 ;  /* 0x0000761000130816 */ /* 0x000fce0000000013 */
.L_x_24:
[----:B------:R-:W-:Y:S05]  /*0f70*/  BSYNC.RECONVERGENT B4 ;  /* 0x0000000000047941 */ /* 0x000fea0003800200 */
.L_x_23:
[----:B------:R-:W-:-:S13]  /*0f80*/  ISETP.NE.AND P0, PT, R13, 0x1, PT ;  /* 0x000000010d00780c */ /* 0x000fda0003f05270 */
[----:B------:R-:W-:Y:S05]  /*0f90*/  @!P0 BRA `(.L_x_22) ;  /* 0x0000000400208947 */ /* 0x000fea0003800000 */
        /* <DEDUP_REMOVED lines=28> */
[----:B------:R-:W-:-:S07]  /*1160*/  MOV R23, R29 ;  /* 0x0000001d00177202 */ /* 0x000fce0000000f00 */
.L_x_30:
[----:B------:R-:W-:Y:S05]  /*1170*/  BSYNC.RECONVERGENT B5 ;  /* 0x0000000000057941 */ /* 0x000fea0003800200 */
.L_x_29:
[----:B------:R-:W-:-:S05]  /*1180*/  FADD R22, R22, R23 ;  /* 0x0000001716167221 */ /* 0x000fca0000000000 */
[----:B------:R-:W-:-:S13]  /*1190*/  FSETP.GT.AND P0, PT, R22, R7, PT ;  /* 0x000000071600720b */ /* 0x000fda0003f04000 */
[----:B------:R-:W-:-:S04]  /*11a0*/  @P0 LOP3.LUT P1, RZ, R19, 0xff, RZ, 0xc0, !PT ;  /* 0x000000ff13ff0812 */ /* 0x000fc8000782c0ff */
[----:B------:R-:W-:-:S04]  /*11b0*/  @P0 SEL R0, RZ, 0x1, P1 ;  /* 0x00000001ff000807 */ /* 0x000fc80000800000 */
[----:B------:R-:W-:-:S07]  /*11c0*/  @P0 PRMT R19, R0, 0x7610, R19 ;  /* 0x0000761000130816 */ /* 0x000fce0000000013 */
.L_x_28:
[----:B------:R-:W-:Y:S05]  /*11d0*/  BSYNC.RECONVERGENT B4 ;  /* 0x0000000000047941 */ /* 0x000fea0003800200 */
.L_x_27:
[----:B------:R-:W-:-:S13]  /*11e0*/  ISETP.NE.AND P0, PT, R13, 0x2, PT ;  /* 0x000000020d00780c */ /* 0x000fda0003f05270 */
[----:B------:R-:W-:Y:S05]  /*11f0*/  @!P0 BRA `(.L_x_22) ;  /* 0x0000000000888947 */ /* 0x000fea0003800000 */
[----:B------:R-:W-:Y:S01]  /*1200*/  VIADD R25, R25, 0x3 ;  /* 0x0000000319197836 */ /* 0x000fe20000000000 */
[----:B------:R-:W2:Y:S04]  /*1210*/  LDG.E R3, desc[UR4][R34.64+0x14] ;  /* 0x0000140422037981 */ /* 0x000ea8000c1e1900 */
[----:B------:R-:W-:-:S04]  /*1220*/  ISETP.NE.AND P0, PT, R25, R18, PT ;  /* 0x000000121900720c */ /* 0x000fc80003f05270 */
[----:B------:R-:W-:-:S05]  /*1230*/  SEL R25, R25, RZ, P0 ;  /* 0x000000ff19197207 */ /* 0x000fca0000000000 */
[----:B------:R-:W-:-:S05]  /*1240*/  IMAD.WIDE.U32 R16, R25, 0x8, R16 ;  /* 0x0000000819107825 */ /* 0x000fca00078e0010 */
[----:B------:R-:W3:Y:S02]  /*1250*/  LDG.E R0, desc[UR4][R16.64+0x4] ;  /* 0x0000040410007981 */ /* 0x000ee4000c1e1900 */
        /* <DEDUP_REMOVED lines=22> */
.L_x_32:
[----:B------:R-:W-:Y:S05]  /*13c0*/  BSYNC.RECONVERGENT B4 ;  /* 0x0000000000047941 */ /* 0x000fea0003800200 */
.L_x_31:
[----:B------:R-:W-:-:S05]  /*13d0*/  FADD R34, R34, R13 ;  /* 0x0000000d22227221 */ /* 0x000fca0000000000 */
[----:B------:R-:W-:-:S13]  /*13e0*/  FSETP.GT.AND P0, PT, R34, R7, PT ;  /* 0x000000072200720b */ /* 0x000fda0003f04000 */
[----:B------:R-:W-:-:S04]  /*13f0*/  @P0 LOP3.LUT P1, RZ, R19, 0xff, RZ, 0xc0, !PT ;  /* 0x000000ff13ff0812 */ /* 0x000fc8000782c0ff */
[----:B------:R-:W-:-:S04]  /*1400*/  @P0 SEL R0, RZ, 0x1, P1 ;  /* 0x00000001ff000807 */ /* 0x000fc80000800000 */
[----:B------:R-:W-:-:S07]  /*1410*/  @P0 PRMT R19, R0, 0x7610, R19 ;  /* 0x0000761000130816 */ /* 0x000fce0000000013 */
.L_x_22:
[----:B------:R-:W-:Y:S05]  /*1420*/  BSYNC.RECONVERGENT B3 ;  /* 0x0000000000037941 */ /* 0x000fea0003800200 */
.L_x_21:
[----:B------:R-:W-:-:S13]  /*1430*/  LOP3.LUT P0, RZ, R19, 0xff, RZ, 0xc0, !PT ;  /* 0x000000ff13ff7812 */ /* 0x000fda000780c0ff */
[----:B------:R-:W-:Y:S05]  /*1440*/  @!P0 BRA `(.L_x_1) ;  /* 0x0000000000e48947 */ /* 0x000fea0003800000 */
[----:B-----5:R-:W0:Y:S01]  /*1450*/  MUFU.RCP R13, R6 ;  /* 0x00000006000d7308 */ /* 0x020e220000001000 */
[----:B------:R-:W-:Y:S01]  /*1460*/  FADD R15, R4, -R15 ;  /* 0x8000000f040f7221 */ /* 0x000fe20000000000 */
[----:B------:R-:W-:Y:S01]  /*1470*/  FADD R14, R7, -R14 ;  /* 0x8000000e070e7221 */ /* 0x000fe20000000000 */
[----:B------:R-:W-:Y:S02]  /*1480*/  BSSY.RECONVERGENT B3, `(.L_x_33) ;  /* 0x000000e000037945 */ /* 0x000fe40003800200 */
[----:B------:R-:W-:-:S04]  /*1490*/  FMUL R3, R15, R15 ;  /* 0x0000000f0f037220 */ /* 0x000fc80000400000 */
[----:B------:R-:W-:-:S04]  /*14a0*/  FFMA R3, R14, R14, R3 ;  /* 0x0000000e0e037223 */ /* 0x000fc80000000003 */
[----:B------:R-:W1:Y:S01]  /*14b0*/  FCHK P0, R3, R6 ;  /* 0x0000000603007302 */ /* 0x000e620000000000 */
[----:B0-----:R-:W-:-:S04]  /*14c0*/  FFMA R0, -R6, R13, 1 ;  /* 0x3f80000006007423 */ /* 0x001fc8000000010d */
[----:B------:R-:W-:-:S04]  /*14d0*/  FFMA R0, R13, R0, R13 ;  /* 0x000000000d007223 */ /* 0x000fc8000000000d */
[----:B------:R-:W-:-:S04]  /*14e0*/  FFMA R13, R3, R0, RZ ;  /* 0x00000000030d7223 */ /* 0x000fc800000000ff */
[----:B------:R-:W-:-:S04]  /*14f0*/  FFMA R2, -R6, R13, R3 ;  /* 0x0000000d06027223 */ /* 0x000fc80000000103 */
[----:B------:R-:W-:Y:S01]  /*1500*/  FFMA R2, R0, R2, R13 ;  /* 0x0000000200027223 */ /* 0x000fe2000000000d */
[----:B-1----:R-:W-:Y:S06]  /*1510*/  @!P0 BRA `(.L_x_34) ;  /* 0x0000000000108947 */ /* 0x002fec0003800000 */
[----:B------:R-:W-:Y:S01]  /*1520*/  IMAD.MOV.U32 R0, RZ, RZ, R6 ;  /* 0x000000ffff007224 */ /* 0x000fe200078e0006 */
[----:B------:R-:W-:-:S07]  /*1530*/  MOV R12, 0x1550 ;  /* 0x00001550000c7802 */ /* 0x000fce0000000f00 */
[----:B------:R-:W-:Y:S05]  /*1540*/  CALL.REL.NOINC `($__internal_0_$__cuda_sm3x_div_rn_noftz_f32_slowpath) ;  /* 0x0000000000b87944 */ /* 0x000fea0003c00000 */
[----:B------:R-:W-:-:S07]  /*1550*/  MOV R2, R29 ;  /* 0x0000001d00027202 */ /* 0x000fce0000000f00 */
.L_x_34:
[----:B------:R-:W-:Y:S05]  /*1560*/  BSYNC.RECONVERGENT B3 ;  /* 0x0000000000037941 */ /* 0x000fea0003800200 */
.L_x_33:
[----:B------:R-:W2:Y:S04]  /*1570*/  LDG.E.U8 R12, desc[UR4][R20.64] ;  /* 0x00000004140c7981 */ /* 0x000ea8000c1e1100 */
[----:B------:R-:W3:Y:S04]  /*1580*/  LDG.E.U8 R6, desc[UR4][R20.64+0x1] ;  /* 0x0000010414067981 */ /* 0x000ee8000c1e1100 */
[----:B------:R-:W4:Y:S01]  /*1590*/  LDG.E.U8 R0, desc[UR4][R20.64+0x2] ;  /* 0x0000020414007981 */ /* 0x000f22000c1e1100 */
[----:B------:R-:W-:Y:S01]  /*15a0*/  LOP3.LUT R3, R11, 0xffff, RZ, 0xc0, !PT ;  /* 0x0000ffff0b037812 */ /* 0x000fe200078ec0ff */
[----:B------:R-:W-:Y:S01]  /*15b0*/  FADD R2, -R2, 1 ;  /* 0x3f80000002027421 */ /* 0x000fe20000000100 */
[----:B------:R-:W-:-:S02]  /*15c0*/  LOP3.LUT R10, R10, 0xffff, RZ, 0xc0, !PT ;  /* 0x0000ffff0a0a7812 */ /* 0x000fc400078ec0ff */
[----:B------:R-:W-:Y:S02]  /*15d0*/  LOP3.LUT R11, R9, 0xffff, RZ, 0xc0, !PT ;  /* 0x0000ffff090b7812 */ /* 0x000fe400078ec0ff */
[----:B------:R-:W-:Y:S02]  /*15e0*/  I2FP.F32.U32 R3, R3 ;  /* 0x0000000300037245 */ /* 0x000fe40000201000 */
[----:B------:R-:W-:Y:S02]  /*15f0*/  I2FP.F32.U32 R9, R10 ;  /* 0x0000000a00097245 */ /* 0x000fe40000201000 */
[----:B------:R-:W-:Y:S01]  /*1600*/  I2FP.F32.U32 R11, R11 ;  /* 0x0000000b000b7245 */ /* 0x000fe20000201000 */
[C---:B------:R-:W-:Y:S02]  /*1610*/  FMUL R3, R2.reuse, R3 ;  /* 0x0000000302037220 */ /* 0x040fe40000400000 */
[C---:B------:R-:W-:Y:S02]  /*1620*/  FMUL R9, R2.reuse, R9 ;  /* 0x0000000902097220 */ /* 0x040fe40000400000 */
[----:B------:R-:W-:-:S02]  /*1630*/  FMUL R11, R2, R11 ;  /* 0x0000000b020b7220 */ /* 0x000fc40000400000 */
[----:B------:R-:W0:Y:S08]  /*1640*/  F2I.U32.TRUNC.NTZ R3, R3 ;  /* 0x0000000300037305 */ /* 0x000e30000020f000 */
[----:B------:R-:W1:Y:S01]  /*1650*/  F2I.U32.TRUNC.NTZ R9, R9 ;  /* 0x0000000900097305 */ /* 0x000e62000020f000 */
[----:B0-----:R-:W-:-:S07]  /*1660*/  LOP3.LUT R13, R3, 0xff, RZ, 0xc0, !PT ;  /* 0x000000ff030d7812 */ /* 0x001fce00078ec0ff */
[----:B------:R-:W0:Y:S01]  /*1670*/  F2I.U32.TRUNC.NTZ R11, R11 ;  /* 0x0000000b000b7305 */ /* 0x000e22000020f000 */
[----:B------:R-:W4:Y:S01]  /*1680*/  LDC.64 R2, c[0x0][0x380] ;  /* 0x0000e000ff027b82 */ /* 0x000f220000000a00 */
[----:B------:R-:W-:Y:S01]  /*1690*/  IMAD R13, R8, R13, RZ ;  /* 0x0000000d080d7224 */ /* 0x000fe200078e02ff */
[----:B-1----:R-:W-:-:S04]  /*16a0*/  LOP3.LUT R15, R9, 0xff, RZ, 0xc0, !PT ;  /* 0x000000ff090f7812 */ /* 0x002fc800078ec0ff */
[----:B------:R-:W-:Y:S01]  /*16b0*/  LOP3.LUT R13, R13, 0xffff, RZ, 0xc0, !PT ;  /* 0x0000ffff0d0d7812 */ /* 0x000fe200078ec0ff */
[----:B------:R-:W-:-:S04]  /*16c0*/  IMAD R15, R8, R15, RZ ;  /* 0x0000000f080f7224 */ /* 0x000fc800078e02ff */
[----:B------:R-:W-:Y:S01]  /*16d0*/  IMAD R13, R13, 0x8081, RZ ;  /* 0x000080810d0d7824 */ /* 0x000fe200078e02ff */
[----:B0-----:R-:W-:Y:S02]  /*16e0*/  LOP3.LUT R17, R11, 0xff, RZ, 0xc0, !PT ;  /* 0x000000ff0b117812 */ /* 0x001fe400078ec0ff */
[----:B------:R-:W-:-:S03]  /*16f0*/  LOP3.LUT R15, R15, 0xffff, RZ, 0xc0, !PT ;  /* 0x0000ffff0f0f7812 */ /* 0x000fc600078ec0ff */
[----:B------:R-:W-:Y:S02]  /*1700*/  IMAD R17, R8, R17, RZ ;  /* 0x0000001108117224 */ /* 0x000fe400078e02ff */
[----:B------:R-:W-:-:S03]  /*1710*/  IMAD R15, R15, 0x8081, RZ ;  /* 0x000080810f0f7824 */ /* 0x000fc600078e02ff */
[----:B------:R-:W-:-:S05]  /*1720*/  LOP3.LUT R17, R17, 0xffff, RZ, 0xc0, !PT ;  /* 0x0000ffff11117812 */ /* 0x000fca00078ec0ff */
[----:B------:R-:W-:Y:S01]  /*1730*/  IMAD R17, R17, 0x8081, RZ ;  /* 0x0000808111117824 */ /* 0x000fe200078e02ff */
[----:B--2---:R-:W-:Y:S02]  /*1740*/  LEA.HI R12, R13, R12, RZ, 0x9 ;  /* 0x0000000c0d0c7211 */ /* 0x004fe400078f48ff */
[----:B---3--:R-:W-:Y:S02]  /*1750*/  LEA.HI R6, R15, R6, RZ, 0x9 ;  /* 0x000000060f067211 */ /* 0x008fe400078f48ff */
[----:B------:R-:W-:Y:S02]  /*1760*/  VIMNMX.U32 R9, PT, PT, R12, 0xff, PT ;  /* 0x000000ff0c097848 */ /* 0x000fe40003fe0000 */
[----:B----4-:R-:W-:Y:S02]  /*1770*/  LEA.HI R0, R17, R0, RZ, 0x9 ;  /* 0x0000000011007211 */ /* 0x010fe400078f48ff */
[----:B------:R-:W-:Y:S01]  /*1780*/  VIMNMX.U32 R11, PT, PT, R6, 0xff, PT ;  /* 0x000000ff060b7848 */ /* 0x000fe20003fe0000 */
[----:B------:R0:W-:Y:S01]  /*1790*/  STG.E.U8 desc[UR4][R20.64], R9 ;  /* 0x0000000914007986 */ /* 0x0001e2000c101104 */
[----:B------:R-:W-:-:S03]  /*17a0*/  VIMNMX.U32 R13, PT, PT, R0, 0xff, PT ;  /* 0x000000ff000d7848 */ /* 0x000fc60003fe0000 */
[----:B------:R0:W-:Y:S04]  /*17b0*/  STG.E.U8 desc[UR4][R20.64+0x1], R11 ;  /* 0x0000010b14007986 */ /* 0x0001e8000c101104 */
[----:B------:R0:W-:Y:S04]  /*17c0*/  STG.E.U8 desc[UR4][R20.64+0x2], R13 ;  /* 0x0000020d14007986 */ /* 0x0001e8000c101104 */
[----:B------:R0:W5:Y:S02]  /*17d0*/  LDG.E R2, desc[UR4][R2.64+0x8] ;  /* 0x0000080402027981 */ /* 0x000164000c1e1900 */
.L_x_1:
[----:B------:R-:W-:Y:S05]  /*17e0*/  BSYNC.RECONVERGENT B0 ;  /* 0x0000000000007941 */ /* 0x000fea0003800200 */
.L_x_0:
[----:B------:R-:W-:-:S05]  /*17f0*/  VIADD R5, R5, 0x1 ;  /* 0x0000000105057836 */ /* 0x000fca0000000000 */
[----:B-----5:R-:W-:-:S13]  /*1800*/  ISETP.GE.U32.AND P0, PT, R5, R2, PT ;  /* 0x000000020500720c */ /* 0x020fda0003f06070 */
[----:B------:R-:W-:Y:S05]  /*1810*/  @!P0 BRA `(.L_x_35) ;  /* 0xffffffe800988947 */ /* 0x000fea000383ffff */
[----:B------:R-:W-:Y:S05]  /*1820*/  EXIT ;  /* 0x000000000000794d */ /* 0x000fea0003800000 */
        .weak           $__internal_0_$__cuda_sm3x_div_rn_noftz_f32_slowpath
        .type           $__internal_0_$__cuda_sm3x_div_rn_noftz_f32_slowpath,@function
        .size           $__internal_0_$__cuda_sm3x_div_rn_noftz_f32_slowpath,(.L_x_48 - $__internal_0_$__cuda_sm3x_div_rn_noftz_f32_slowpath)
$__internal_0_$__cuda_sm3x_div_rn_noftz_f32_slowpath:
[----:B------:R-:W-:Y:S01]  /*1830*/  SHF.R.U32.HI R24, RZ, 0x17, R0 ;  /* 0x00000017ff187819 */ /* 0x000fe20000011600 */
[----:B------:R-:W-:Y:S01]  /*1840*/  BSSY.RECONVERGENT B1, `(.L_x_36) ;  /* 0x0000062000017945 */ /* 0x000fe20003800200 */
[----:B------:R-:W-:Y:S02]  /*1850*/  SHF.R.U32.HI R29, RZ, 0x17, R3 ;  /* 0x00000017ff1d7819 */ /* 0x000fe40000011603 */
[----:B------:R-:W-:Y:S02]  /*1860*/  LOP3.LUT R24, R24, 0xff, RZ, 0xc0, !PT ;  /* 0x000000ff18187812 */ /* 0x000fe400078ec0ff */
[----:B------:R-:W-:-:S03]  /*1870*/  LOP3.LUT R29, R29, 0xff, RZ, 0xc0, !PT ;  /* 0x000000ff1d1d7812 */ /* 0x000fc600078ec0ff */
[----:B------:R-:W-:Y:S02]  /*1880*/  VIADD R30, R24, 0xffffffff ;  /* 0xffffffff181e7836 */ /* 0x000fe40000000000 */
[----:B------:R-:W-:-:S03]  /*1890*/  VIADD R31, R29, 0xffffffff ;  /* 0xffffffff1d1f7836 */ /* 0x000fc60000000000 */
[----:B------:R-:W-:-:S04]  /*18a0*/  ISETP.GT.U32.AND P0, PT, R30, 0xfd, PT ;  /* 0x000000fd1e00780c */ /* 0x000fc80003f04070 */
[----:B------:R-:W-:-:S13]  /*18b0*/  ISETP.GT.U32.OR P0, PT, R31, 0xfd, P0 ;  /* 0x000000fd1f00780c */ /* 0x000fda0000704470 */
[----:B------:R-:W-:Y:S01]  /*18c0*/  @!P0 IMAD.MOV.U32 R26, RZ, RZ, RZ ;  /* 0x000000ffff1a8224 */ /* 0x000fe200078e00ff */
[----:B------:R-:W-:Y:S06]  /*18d0*/  @!P0 BRA `(.L_x_37) ;  /* 0x00000000005c8947 */ /* 0x000fec0003800000 */
[----:B------:R-:W-:Y:S02]  /*18e0*/  FSETP.GTU.FTZ.AND P0, PT, |R3|, +INF , PT ;  /* 0x7f8000000300780b */ /* 0x000fe40003f1c200 */
[----:B------:R-:W-:-:S04]  /*18f0*/  FSETP.GTU.FTZ.AND P1, PT, |R0|, +INF , PT ;  /* 0x7f8000000000780b */ /* 0x000fc80003f3c200 */
[----:B------:R-:W-:-:S13]  /*1900*/  PLOP3.LUT P0, PT, P0, P1, PT, 0xf8, 0x8f ;  /* 0x00000000008f781c */ /* 0x000fda0000703f70 */
[----:B------:R-:W-:Y:S05]  /*1910*/  @P0 BRA `(.L_x_38) ;  /* 0x00000004004c0947 */ /* 0x000fea0003800000 */
[----:B------:R-:W-:-:S13]  /*1920*/  LOP3.LUT P0, RZ, R0, 0x7fffffff, R3, 0xc8, !PT ;  /* 0x7fffffff00ff7812 */ /* 0x000fda000780c803 */
[----:B------:R-:W-:Y:S05]  /*1930*/  @!P0 BRA `(.L_x_39) ;  /* 0x00000004003c8947 */ /* 0x000fea0003800000 */
[C---:B------:R-:W-:Y:S02]  /*1940*/  FSETP.NEU.FTZ.AND P1, PT, |R3|.reuse, +INF , PT ;  /* 0x7f8000000300780b */ /* 0x040fe40003f3d200 */
[----:B------:R-:W-:Y:S02]  /*1950*/  FSETP.NEU.FTZ.AND P2, PT, |R0|, +INF , PT ;  /* 0x7f8000000000780b */ /* 0x000fe40003f5d200 */
[----:B------:R-:W-:-:S11]  /*1960*/  FSETP.NEU.FTZ.AND P0, PT, |R3|, +INF , PT ;  /* 0x7f8000000300780b */ /* 0x000fd60003f1d200 */
[----:B------:R-:W-:Y:S05]  /*1970*/  @!P2 BRA !P1, `(.L_x_39) ;  /* 0x00000004002ca947 */ /* 0x000fea0004800000 */
[----:B------:R-:W-:-:S04]  /*1980*/  LOP3.LUT P1, RZ, R3, 0x7fffffff, RZ, 0xc0, !PT ;  /* 0x7fffffff03ff7812 */ /* 0x000fc8000782c0ff */
[----:B------:R-:W-:-:S13]  /*1990*/  PLOP3.LUT P1, PT, P2, P1, PT, 0x2f, 0xf2 ;  /* 0x0000000000f2781c */ /* 0x000fda0001722577 */
[----:B------:R-:W-:Y:S05]  /*19a0*/  @P1 BRA `(.L_x_40) ;  /* 0x0000000400181947 */ /* 0x000fea0003800000 */
[----:B------:R-:W-:-:S04]  /*19b0*/  LOP3.LUT P1, RZ, R0, 0x7fffffff, RZ, 0xc0, !PT ;  /* 0x7fffffff00ff7812 */ /* 0x000fc8000782c0ff */
[----:B------:R-:W-:-:S13]  /*19c0*/  PLOP3.LUT P0, PT, P0, P1, PT, 0x2f, 0xf2 ;  /* 0x0000000000f2781c */ /* 0x000fda0000702577 */
[----:B------:R-:W-:Y:S05]  /*19d0*/  @P0 BRA `(.L_x_41) ;  /* 0x0000000400000947 */ /* 0x000fea0003800000 */
[----:B------:R-:W-:Y:S02]  /*19e0*/  ISETP.GE.AND P0, PT, R31, RZ, PT ;  /* 0x000000ff1f00720c */ /* 0x000fe40003f06270 */
[----:B------:R-:W-:-:S11]  /*19f0*/  ISETP.GE.AND P1, PT, R30, RZ, PT ;  /* 0x000000ff1e00720c */ /* 0x000fd60003f26270 */
[----:B------:R-:W-:Y:S01]  /*1a00*/  @P0 MOV R26, RZ ;  /* 0x000000ff001a0202 */ /* 0x000fe20000000f00 */
[----:B------:R-:W-:Y:S02]  /*1a10*/  @!P0 IMAD.MOV.U32 R26, RZ, RZ, -0x40 ;  /* 0xffffffc0ff1a8424 */ /* 0x000fe400078e00ff */
[----:B------:R-:W-:Y:S01]  /*1a20*/  @!P0 FFMA R3, R3, 1.84467440737095516160e+19, RZ ;  /* 0x5f80000003038823 */ /* 0x000fe200000000ff */
[----:B------:R-:W-:Y:S01]  /*1a30*/  @!P1 FFMA R0, R0, 1.84467440737095516160e+19, RZ ;  /* 0x5f80000000009823 */ /* 0x000fe200000000ff */
[----:B------:R-:W-:-:S07]  /*1a40*/  @!P1 VIADD R26, R26, 0x40 ;  /* 0x000000401a1a9836 */ /* 0x000fce0000000000 */
.L_x_37:
[----:B------:R-:W-:Y:S01]  /*1a50*/  LEA R31, R24, 0xc0800000, 0x17 ;  /* 0xc0800000181f7811 */ /* 0x000fe200078eb8ff */
[----:B------:R-:W-:Y:S01]  /*1a60*/  BSSY.RECONVERGENT B2, `(.L_x_42) ;  /* 0x0000036000027945 */ /* 0x000fe20003800200 */
[----:B------:R-:W-:-:S03]  /*1a70*/  IADD3 R29, PT, PT, R29, -0x7f, RZ ;  /* 0xffffff811d1d7810 */ /* 0x000fc60007ffe0ff */
[----:B------:R-:W-:Y:S02]  /*1a80*/  IMAD.IADD R32, R0, 0x1, -R31 ;  /* 0x0000000100207824 */ /* 0x000fe400078e0a1f */
[C---:B------:R-:W-:Y:S01]  /*1a90*/  IMAD R0, R29.reuse, -0x800000, R3 ;  /* 0xff8000001d007824 */ /* 0x040fe200078e0203 */
[----:B------:R-:W-:Y:S01]  /*1aa0*/  IADD3 R29, PT, PT, R29, 0x7f, -R24 ;  /* 0x0000007f1d1d7810 */ /* 0x000fe20007ffe818 */
[----:B------:R-:W0:Y:S01]  /*1ab0*/  MUFU.RCP R30, R32 ;  /* 0x00000020001e7308 */ /* 0x000e220000001000 */
[----:B------:R-:W-:-:S03]  /*1ac0*/  FADD.FTZ R31, -R32, -RZ ;  /* 0x800000ff201f7221 */ /* 0x000fc60000010100 */
[----:B------:R-:W-:Y:S02]  /*1ad0*/  IMAD.IADD R29, R29, 0x1, R26 ;  /* 0x000000011d1d7824 */ /* 0x000fe400078e021a */
[----:B0-----:R-:W-:-:S04]  /*1ae0*/  FFMA R33, R30, R31, 1 ;  /* 0x3f8000001e217423 */ /* 0x001fc8000000001f */
[----:B------:R-:W-:-:S04]  /*1af0*/  FFMA R33, R30, R33, R30 ;  /* 0x000000211e217223 */ /* 0x000fc8000000001e */
[----:B------:R-:W-:-:S04]  /*1b00*/  FFMA R30, R0, R33, RZ ;  /* 0x00000021001e7223 */ /* 0x000fc800000000ff */
[----:B------:R-:W-:-:S04]  /*1b10*/  FFMA R3, R31, R30, R0 ;  /* 0x0000001e1f037223 */ /* 0x000fc80000000000 */
[----:B------:R-:W-:-:S04]  /*1b20*/  FFMA R30, R33, R3, R30 ;  /* 0x00000003211e7223 */ /* 0x000fc8000000001e */
[----:B------:R-:W-:-:S04]  /*1b30*/  FFMA R31, R31, R30, R0 ;  /* 0x0000001e1f1f7223 */ /* 0x000fc80000000000 */
[----:B------:R-:W-:-:S05]  /*1b40*/  FFMA R0, R33, R31, R30 ;  /* 0x0000001f21007223 */ /* 0x000fca000000001e */
[----:B------:R-:W-:-:S04]  /*1b50*/  SHF.R.U32.HI R3, RZ, 0x17, R0 ;  /* 0x00000017ff037819 */ /* 0x000fc80000011600 */
[----:B------:R-:W-:-:S05]  /*1b60*/  LOP3.LUT R24, R3, 0xff, RZ, 0xc0, !PT ;  /* 0x000000ff03187812 */ /* 0x000fca00078ec0ff */
[----:B------:R-:W-:-:S04]  /*1b70*/  IMAD.IADD R3, R24, 0x1, R29 ;  /* 0x0000000118037824 */ /* 0x000fc800078e021d */
[----:B------:R-:W-:-:S05]  /*1b80*/  VIADD R24, R3, 0xffffffff ;  /* 0xffffffff03187836 */ /* 0x000fca0000000000 */
[----:B------:R-:W-:-:S13]  /*1b90*/  ISETP.GE.U32.AND P0, PT, R24, 0xfe, PT ;  /* 0x000000fe1800780c */ /* 0x000fda0003f06070 */
[----:B------:R-:W-:Y:S05]  /*1ba0*/  @!P0 BRA `(.L_x_43) ;  /* 0x0000000000808947 */ /* 0x000fea0003800000 */
[----:B------:R-:W-:-:S13]  /*1bb0*/  ISETP.GT.AND P0, PT, R3, 0xfe, PT ;  /* 0x000000fe0300780c */ /* 0x000fda0003f04270 */
[----:B------:R-:W-:Y:S05]  /*1bc0*/  @P0 BRA `(.L_x_44) ;  /* 0x00000000006c0947 */ /* 0x000fea0003800000 */
[----:B------:R-:W-:-:S13]  /*1bd0*/  ISETP.GE.AND P0, PT, R3, 0x1, PT ;  /* 0x000000010300780c */ /* 0x000fda0003f06270 */
[----:B------:R-:W-:Y:S05]  /*1be0*/  @P0 BRA `(.L_x_45) ;  /* 0x0000000000740947 */ /* 0x000fea0003800000 */
[----:B------:R-:W-:Y:S02]  /*1bf0*/  ISETP.GE.AND P0, PT, R3, -0x18, PT ;  /* 0xffffffe80300780c */ /* 0x000fe40003f06270 */
[----:B------:R-:W-:-:S11]  /*1c00*/  LOP3.LUT R0, R0, 0x80000000, RZ, 0xc0, !PT ;  /* 0x8000000000007812 */ /* 0x000fd600078ec0ff */
[----:B------:R-:W-:Y:S05]  /*1c10*/  @!P0 BRA `(.L_x_45) ;  /* 0x0000000000688947 */ /* 0x000fea0003800000 */
[-CC-:B------:R-:W-:Y:S01]  /*1c20*/  FFMA.RZ R24, R33, R31.reuse, R30.reuse ;  /* 0x0000001f21187223 */ /* 0x180fe2000000c01e */
[----:B------:R-:W-:Y:S01]  /*1c30*/  IADD3 R29, PT, PT, R3, 0x20, RZ ;  /* 0x00000020031d7810 */ /* 0x000fe20007ffe0ff */
[-CC-:B------:R-:W-:Y:S01]  /*1c40*/  FFMA.RP R26, R33, R31.reuse, R30.reuse ;  /* 0x0000001f211a7223 */ /* 0x180fe2000000801e */
[----:B------:R-:W-:Y:S01]  /*1c50*/  ISETP.NE.AND P2, PT, R3, RZ, PT ;  /* 0x000000ff0300720c */ /* 0x000fe20003f45270 */
[----:B------:R-:W-:Y:S01]  /*1c60*/  FFMA.RM R31, R33, R31, R30 ;  /* 0x0000001f211f7223 */ /* 0x000fe2000000401e */
[----:B------:R-:W-:Y:S02]  /*1c70*/  LOP3.LUT R24, R24, 0x7fffff, RZ, 0xc0, !PT ;  /* 0x007fffff18187812 */ /* 0x000fe400078ec0ff */
[----:B------:R-:W-:Y:S01]  /*1c80*/  ISETP.NE.AND P1, PT, R3, RZ, PT ;  /* 0x000000ff0300720c */ /* 0x000fe20003f25270 */
[----:B------:R-:W-:Y:S01]  /*1c90*/  IMAD.MOV R3, RZ, RZ, -R3 ;  /* 0x000000ffff037224 */ /* 0x000fe200078e0a03 */
[----:B------:R-:W-:Y:S02]  /*1ca0*/  LOP3.LUT R24, R24, 0x800000, RZ, 0xfc, !PT ;  /* 0x0080000018187812 */ /* 0x000fe400078efcff */
[----:B------:R-:W-:-:S02]  /*1cb0*/  FSETP.NEU.FTZ.AND P0, PT, R26, R31, PT ;  /* 0x0000001f1a00720b */ /* 0x000fc40003f1d000 */
[----:B------:R-:W-:Y:S02]  /*1cc0*/  SHF.L.U32 R29, R24, R29, RZ ;  /* 0x0000001d181d7219 */ /* 0x000fe400000006ff */
[----:B------:R-:W-:Y:S02]  /*1cd0*/  SEL R3, R3, RZ, P2 ;  /* 0x000000ff03037207 */ /* 0x000fe40001000000 */
[----:B------:R-:W-:Y:S02]  /*1ce0*/  ISETP.NE.AND P1, PT, R29, RZ, P1 ;  /* 0x000000ff1d00720c */ /* 0x000fe40000f25270 */
[----:B------:R-:W-:Y:S02]  /*1cf0*/  SHF.R.U32.HI R24, RZ, R3, R24 ;  /* 0x00000003ff187219 */ /* 0x000fe40000011618 */
[----:B------:R-:W-:Y:S02]  /*1d00*/  PLOP3.LUT P0, PT, P0, P1, PT, 0xf8, 0x8f ;  /* 0x00000000008f781c */ /* 0x000fe40000703f70 */
[----:B------:R-:W-:-:S02]  /*1d10*/  SHF.R.U32.HI R3, RZ, 0x1, R24 ;  /* 0x00000001ff037819 */ /* 0x000fc40000011618 */
[----:B------:R-:W-:-:S04]  /*1d20*/  SEL R26, RZ, 0x1, !P0 ;  /* 0x00000001ff1a7807 */ /* 0x000fc80004000000 */
[----:B------:R-:W-:-:S04]  /*1d30*/  LOP3.LUT R29, R26, 0x1, R3, 0xf8, !PT ;  /* 0x000000011a1d7812 */ /* 0x000fc800078ef803 */
[----:B------:R-:W-:-:S05]  /*1d40*/  LOP3.LUT R24, R29, R24, RZ, 0xc0, !PT ;  /* 0x000000181d187212 */ /* 0x000fca00078ec0ff */
[----:B------:R-:W-:-:S05]  /*1d50*/  IMAD.IADD R3, R3, 0x1, R24 ;  /* 0x0000000103037824 */ /* 0x000fca00078e0218 */
[----:B------:R-:W-:Y:S01]  /*1d60*/  LOP3.LUT R0, R3, R0, RZ, 0xfc, !PT ;  /* 0x0000000003007212 */ /* 0x000fe200078efcff */
[----:B------:R-:W-:Y:S06]  /*1d70*/  BRA `(.L_x_45) ;  /* 0x0000000000107947 */ /* 0x000fec0003800000 */
.L_x_44:
[----:B------:R-:W-:-:S04]  /*1d80*/  LOP3.LUT R0, R0, 0x80000000, RZ, 0xc0, !PT ;  /* 0x8000000000007812 */ /* 0x000fc800078ec0ff */
[----:B------:R-:W-:Y:S01]  /*1d90*/  LOP3.LUT R0, R0, 0x7f800000, RZ, 0xfc, !PT ;  /* 0x7f80000000007812 */ /* 0x000fe200078efcff */
[----:B------:R-:W-:Y:S06]  /*1da0*/  BRA `(.L_x_45) ;  /* 0x0000000000047947 */ /* 0x000fec0003800000 */
.L_x_43:
[----:B------:R-:W-:-:S07]  /*1db0*/  IMAD R0, R29, 0x800000, R0 ;  /* 0x008000001d007824 */ /* 0x000fce00078e0200 */
.L_x_45:
[----:B------:R-:W-:Y:S05]  /*1dc0*/  BSYNC.RECONVERGENT B2 ;  /* 0x0000000000027941 */ /* 0x000fea0003800200 */
.L_x_42:
[----:B------:R-:W-:Y:S05]  /*1dd0*/  BRA `(.L_x_46) ;  /* 0x0000000000207947 */ /* 0x000fea0003800000 */
.L_x_41:
[----:B------:R-:W-:-:S04]  /*1de0*/  LOP3.LUT R0, R0, 0x80000000, R3, 0x48, !PT ;  /* 0x8000000000007812 */ /* 0x000fc800078e4803 */
[----:B------:R-:W-:Y:S01]  /*1df0*/  LOP3.LUT R0, R0, 0x7f800000, RZ, 0xfc, !PT ;  /* 0x7f80000000007812 */ /* 0x000fe200078efcff */
[----:B------:R-:W-:Y:S06]  /*1e00*/  BRA `(.L_x_46) ;  /* 0x0000000000147947 */ /* 0x000fec0003800000 */
.L_x_40:
[----:B------:R-:W-:Y:S01]  /*1e10*/  LOP3.LUT R0, R0, 0x80000000, R3, 0x48, !PT ;  /* 0x8000000000007812 */ /* 0x000fe200078e4803 */
[----:B------:R-:W-:Y:S06]  /*1e20*/  BRA `(.L_x_46) ;  /* 0x00000000000c7947 */ /* 0x000fec0003800000 */
.L_x_39:
[----:B------:R-:W0:Y:S01]  /*1e30*/  MUFU.RSQ R0, -QNAN ;  /* 0xffc0000000007908 */ /* 0x000e220000001400 */
[----:B------:R-:W-:Y:S05]  /*1e40*/  BRA `(.L_x_46) ;  /* 0x0000000000047947 */ /* 0x000fea0003800000 */
.L_x_38:
[----:B------:R-:W-:-:S07]  /*1e50*/  FADD.FTZ R0, R3, R0 ;  /* 0x0000000003007221 */ /* 0x000fce0000010000 */
.L_x_46:
[----:B------:R-:W-:Y:S05]  /*1e60*/  BSYNC.RECONVERGENT B1 ;  /* 0x0000000000017941 */ /* 0x000fea0003800200 */
.L_x_36:
[----:B------:R-:W-:Y:S01]  /*1e70*/  IMAD.MOV.U32 R30, RZ, RZ, R12 ;  /* 0x000000ffff1e7224 */ /* 0x000fe200078e000c */
[----:B0-----:R-:W-:Y:S01]  /*1e80*/  MOV R29, R0 ;  /* 0x00000000001d7202 */ /* 0x001fe20000000f00 */
[----:B------:R-:W-:-:S04]  /*1e90*/  IMAD.MOV.U32 R31, RZ, RZ, 0x0 ;  /* 0x00000000ff1f7424 */ /* 0x000fc800078e00ff */
[----:B------:R-:W-:Y:S05]  /*1ea0*/  RET.REL.NODEC R30 `(_Z13render_kernelP8EncodingP5Colorb) ;  /* 0xffffffe01e547950 */ /* 0x000fea0003c3ffff */
.L_x_47:
[----:B------:R-:W-:-:S00]  /*1eb0*/  BRA `(.L_x_47) ;  /* 0xfffffffc00fc7947 */ /* 0x000fc0000383ffff */
[----:B------:R-:W-:-:S00]  /*1ec0*/  NOP ;  /* 0x0000000000007918 */ /* 0x000fc00000000000 */
        /* <DEDUP_REMOVED lines=11> */
.L_x_48:


//--------------------- .nv.shared.reserved.0     --------------------------
	.section	.nv.shared.reserved.0,"aw",@nobits
	.weak		__nv_reservedSMEM_offset_0_alias
	.size		__nv_reservedSMEM_offset_0_alias, 0, 64
	.other		__nv_reservedSMEM_offset_0_alias,@"STO_CUDA_RESERVED_SHARED STV_DEFAULT"
__nv_reservedSMEM_offset_0_alias:
	.zero		0
	.zero		64


//--------------------- .nv.constant0._Z13render_kernelP8EncodingP5Colorb --------------------------
	.section	.nv.constant0._Z13render_kernelP8EncodingP5Colorb,"a",@progbits
	.sectionflags	@""
	.align	4
.nv.constant0._Z13render_kernelP8EncodingP5Colorb:
	.zero		913


//--------------------- SYMBOLS --------------------------

	.type		.nv.reservedSmem.offset0,@object
	.size		.nv.reservedSmem.offset0,0x4
